//
// Generated by NVIDIA NVVM Compiler
//
// Compiler Build ID: CL-36424714
// Cuda compilation tools, release 13.0, V13.0.88
// Based on NVVM 20.0.0
//

.version 9.0
.target sm_100
.address_size 64

	// .globl	_Z16histogram_kernelPjS_jj

.visible .entry _Z16histogram_kernelPjS_jj(
	.param .u64 .ptr .align 1 _Z16histogram_kernelPjS_jj_param_0,
	.param .u64 .ptr .align 1 _Z16histogram_kernelPjS_jj_param_1,
	.param .u32 _Z16histogram_kernelPjS_jj_param_2,
	.param .u32 _Z16histogram_kernelPjS_jj_param_3
)
{
	.reg .pred 	%p<4>;
	.reg .b32 	%r<14>;
	.reg .b64 	%rd<9>;

	ld.param.u64 	%rd3, [_Z16histogram_kernelPjS_jj_param_0];
	ld.param.u64 	%rd4, [_Z16histogram_kernelPjS_jj_param_1];
	ld.param.u32 	%r7, [_Z16histogram_kernelPjS_jj_param_2];
	ld.param.u32 	%r8, [_Z16histogram_kernelPjS_jj_param_3];
	mov.u32 	%r9, %ctaid.x;
	mov.u32 	%r1, %ntid.x;
	mov.u32 	%r10, %tid.x;
	mad.lo.s32 	%r13, %r9, %r1, %r10;
	setp.ge.u32 	%p1, %r13, %r7;
	@%p1 bra 	$L__BB0_5;
	mov.u32 	%r11, %nctaid.x;
	mul.lo.s32 	%r3, %r1, %r11;
	cvta.to.global.u64 	%rd1, %rd3;
	cvta.to.global.u64 	%rd2, %rd4;
$L__BB0_2:
	mul.wide.s32 	%rd5, %r13, 4;
	add.s64 	%rd6, %rd1, %rd5;
	ld.global.u32 	%r5, [%rd6];
	setp.ge.u32 	%p2, %r5, %r8;
	@%p2 bra 	$L__BB0_4;
	mul.wide.u32 	%rd7, %r5, 4;
	add.s64 	%rd8, %rd2, %rd7;
	atom.global.add.u32 	%r12, [%rd8], 1;
$L__BB0_4:
	add.s32 	%r13, %r13, %r3;
	setp.lt.u32 	%p3, %r13, %r7;
	@%p3 bra 	$L__BB0_2;
$L__BB0_5:
	ret;

}
	// .globl	_Z14convert_kernelPjj
.visible .entry _Z14convert_kernelPjj(
	.param .u64 .ptr .align 1 _Z14convert_kernelPjj_param_0,
	.param .u32 _Z14convert_kernelPjj_param_1
)
{
	.reg .pred 	%p<3>;
	.reg .b32 	%r<8>;
	.reg .b64 	%rd<5>;

	ld.param.u64 	%rd2, [_Z14convert_kernelPjj_param_0];
	ld.param.u32 	%r2, [_Z14convert_kernelPjj_param_1];
	mov.u32 	%r3, %ctaid.x;
	mov.u32 	%r4, %ntid.x;
	mov.u32 	%r5, %tid.x;
	mad.lo.s32 	%r1, %r3, %r4, %r5;
	setp.ge.u32 	%p1, %r1, %r2;
	@%p1 bra 	$L__BB1_3;
	cvta.to.global.u64 	%rd3, %rd2;
	mul.wide.s32 	%rd4, %r1, 4;
	add.s64 	%rd1, %rd3, %rd4;
	ld.global.u32 	%r6, [%rd1];
	setp.lt.u32 	%p2, %r6, 128;
	@%p2 bra 	$L__BB1_3;
	mov.b32 	%r7, 127;
	st.global.u32 	[%rd1], %r7;
$L__BB1_3:
	ret;

}


// ===== COMPILED SASS (sm_100) =====

	.target	sm_100

	.elftype	@"ET_EXEC"


//--------------------- .note.nv.tkinfo           --------------------------
	.section	.note.nv.tkinfo,"",@"SHT_NOTE"
	.sectionflags	@"SHF_NOTE_NV_TKINFO"
	.tkinfo
        /*0018*/ 	.word	0x00000002
        /*0030*/ 	.string	""
        /*0030*/ 	.string	"ptxas"
        /*0030*/ 	.string	"Cuda compilation tools, release 13.0, V13.0.88"
        /*0030*/ 	.string	"Build cuda_13.0.r13.0/compiler.36424714_0"
        /*0030*/ 	.string	"-arch sm_100 -m 64 "



//--------------------- .note.nv.cuinfo           --------------------------
	.section	.note.nv.cuinfo,"",@"SHT_NOTE"
	.sectionflags	@"SHF_NOTE_NV_CUINFO"
        /*0018*/ 	.short	0x0002
        /*001a*/ 	.short	0x0064
        /*001c*/ 	.short	0x0082
	.zero		2


//--------------------- .nv.info                  --------------------------
	.section	.nv.info,"",@"SHT_CUDA_INFO"
	.align	4


	//----- nvinfo : EIATTR_REGCOUNT
	.align		4
        /*0000*/ 	.byte	0x04, 0x2f
        /*0002*/ 	.short	(.L_1 - .L_0)
	.align		4
.L_0:
        /*0004*/ 	.word	index@(_Z16histogram_kernelPjS_jj)
        /*0008*/ 	.word	0x0000000e


	//----- nvinfo : EIATTR_FRAME_SIZE
	.align		4
.L_1:
        /*000c*/ 	.byte	0x04, 0x11
        /*000e*/ 	.short	(.L_3 - .L_2)
	.align		4
.L_2:
        /*0010*/ 	.word	index@(_Z16histogram_kernelPjS_jj)
        /*0014*/ 	.word	0x00000000


	//----- nvinfo : EIATTR_REGCOUNT
	.align		4
.L_3:
        /*0018*/ 	.byte	0x04, 0x2f
        /*001a*/ 	.short	(.L_5 - .L_4)
	.align		4
.L_4:
        /*001c*/ 	.word	index@(_Z14convert_kernelPjj)
        /*0020*/ 	.word	0x00000008


	//----- nvinfo : EIATTR_FRAME_SIZE
	.align		4
.L_5:
        /*0024*/ 	.byte	0x04, 0x11
        /*0026*/ 	.short	(.L_7 - .L_6)
	.align		4
.L_6:
        /*0028*/ 	.word	index@(_Z14convert_kernelPjj)
        /*002c*/ 	.word	0x00000000


	//----- nvinfo : EIATTR_MIN_STACK_SIZE
	.align		4
.L_7:
        /*0030*/ 	.byte	0x04, 0x12
        /*0032*/ 	.short	(.L_9 - .L_8)
	.align		4
.L_8:
        /*0034*/ 	.word	index@(_Z14convert_kernelPjj)
        /*0038*/ 	.word	0x00000000


	//----- nvinfo : EIATTR_MIN_STACK_SIZE
	.align		4
.L_9:
        /*003c*/ 	.byte	0x04, 0x12
        /*003e*/ 	.short	(.L_11 - .L_10)
	.align		4
.L_10:
        /*0040*/ 	.word	index@(_Z16histogram_kernelPjS_jj)
        /*0044*/ 	.word	0x00000000
.L_11:


//--------------------- .nv.compat                --------------------------
	.section	.nv.compat,"",@"SHT_CUDA_COMPAT_INFO"
	.align	4
        /*0000*/ 	.byte	0x02, 0x09, 0x00, 0x00, 0x02, 0x02, 0x01, 0x00, 0x02, 0x05, 0x05, 0x00, 0x03, 0x07, 0x01, 0x01
        /*0010*/ 	.byte	0x02, 0x03, 0x00, 0x00, 0x02, 0x06, 0x01, 0x00, 0x04, 0x0b, 0x08, 0x00, 0x09, 0x00, 0x00, 0x00
        /*0020*/ 	.byte	0x00, 0x00, 0x00, 0x00


//--------------------- .nv.info._Z14convert_kernelPjj --------------------------
	.section	.nv.info._Z14convert_kernelPjj,"",@"SHT_CUDA_INFO"
	.sectionflags	@""
	.align	4


	//----- nvinfo : EIATTR_CUDA_API_VERSION
	.align		4
        /*0000*/ 	.byte	0x04, 0x37
        /*0002*/ 	.short	(.L_13 - .L_12)
.L_12:
        /*0004*/ 	.word	0x00000082


	//----- nvinfo : EIATTR_KPARAM_INFO
	.align		4
.L_13:
        /*0008*/ 	.byte	0x04, 0x17
        /*000a*/ 	.short	(.L_15 - .L_14)
.L_14:
        /*000c*/ 	.word	0x00000000
        /*0010*/ 	.short	0x0001
        /*0012*/ 	.short	0x0008
        /*0014*/ 	.byte	0x00, 0xf0, 0x11, 0x00


	//----- nvinfo : EIATTR_KPARAM_INFO
	.align		4
.L_15:
        /*0018*/ 	.byte	0x04, 0x17
        /*001a*/ 	.short	(.L_17 - .L_16)
.L_16:
        /*001c*/ 	.word	0x00000000
        /*0020*/ 	.short	0x0000
        /*0022*/ 	.short	0x0000
        /*0024*/ 	.byte	0x00, 0xf5, 0x21, 0x00


	//----- nvinfo : EIATTR_SPARSE_MMA_MASK
	.align		4
.L_17:
        /*0028*/ 	.byte	0x03, 0x50
        /*002a*/ 	.short	0x0000


	//----- nvinfo : EIATTR_MAXREG_COUNT
	.align		4
        /*002c*/ 	.byte	0x03, 0x1b
        /*002e*/ 	.short	0x00ff


	//----- nvinfo : EIATTR_MERCURY_ISA_VERSION
	.align		4
        /*0030*/ 	.byte	0x03, 0x5f
        /*0032*/ 	.short	0x0101


	//----- nvinfo : EIATTR_VRC_CTA_INIT_COUNT
	.align		4
        /*0034*/ 	.byte	0x02, 0x4a
	.zero		1
	.zero		1


	//----- nvinfo : EIATTR_EXIT_INSTR_OFFSETS
	.align		4
        /*0038*/ 	.byte	0x04, 0x1c
        /*003a*/ 	.short	(.L_19 - .L_18)


	//   ....[0]....
.L_18:
        /*003c*/ 	.word	0x00000070


	//   ....[1]....
        /*0040*/ 	.word	0x000000d0


	//   ....[2]....
        /*0044*/ 	.word	0x00000100


	//----- nvinfo : EIATTR_CBANK_PARAM_SIZE
	.align		4
.L_19:
        /*0048*/ 	.byte	0x03, 0x19
        /*004a*/ 	.short	0x000c


	//----- nvinfo : EIATTR_PARAM_CBANK
	.align		4
        /*004c*/ 	.byte	0x04, 0x0a
        /*004e*/ 	.short	(.L_21 - .L_20)
	.align		4
.L_20:
        /*0050*/ 	.word	index@(.nv.constant0._Z14convert_kernelPjj)
        /*0054*/ 	.short	0x0380
        /*0056*/ 	.short	0x000c


	//----- nvinfo : EIATTR_SW_WAR
	.align		4
.L_21:
        /*0058*/ 	.byte	0x04, 0x36
        /*005a*/ 	.short	(.L_23 - .L_22)
.L_22:
        /*005c*/ 	.word	0x00000008
.L_23:


//--------------------- .nv.info._Z16histogram_kernelPjS_jj --------------------------
	.section	.nv.info._Z16histogram_kernelPjS_jj,"",@"SHT_CUDA_INFO"
	.sectionflags	@""
	.align	4


	//----- nvinfo : EIATTR_CUDA_API_VERSION
	.align		4
        /*0000*/ 	.byte	0x04, 0x37
        /*0002*/ 	.short	(.L_25 - .L_24)
.L_24:
        /*0004*/ 	.word	0x00000082


	//----- nvinfo : EIATTR_KPARAM_INFO
	.align		4
.L_25:
        /*0008*/ 	.byte	0x04, 0x17
        /*000a*/ 	.short	(.L_27 - .L_26)
.L_26:
        /*000c*/ 	.word	0x00000000
        /*0010*/ 	.short	0x0003
        /*0012*/ 	.short	0x0014
        /*0014*/ 	.byte	0x00, 0xf0, 0x11, 0x00


	//----- nvinfo : EIATTR_KPARAM_INFO
	.align		4
.L_27:
        /*0018*/ 	.byte	0x04, 0x17
        /*001a*/ 	.short	(.L_29 - .L_28)
.L_28:
        /*001c*/ 	.word	0x00000000
        /*0020*/ 	.short	0x0002
        /*0022*/ 	.short	0x0010
        /*0024*/ 	.byte	0x00, 0xf0, 0x11, 0x00


	//----- nvinfo : EIATTR_KPARAM_INFO
	.align		4
.L_29:
        /*0028*/ 	.byte	0x04, 0x17
        /*002a*/ 	.short	(.L_31 - .L_30)
.L_30:
        /*002c*/ 	.word	0x00000000
        /*0030*/ 	.short	0x0001
        /*0032*/ 	.short	0x0008
        /*0034*/ 	.byte	0x00, 0xf5, 0x21, 0x00


	//----- nvinfo : EIATTR_KPARAM_INFO
	.align		4
.L_31:
        /*0038*/ 	.byte	0x04, 0x17
        /*003a*/ 	.short	(.L_33 - .L_32)
.L_32:
        /*003c*/ 	.word	0x00000000
        /*0040*/ 	.short	0x0000
        /*0042*/ 	.short	0x0000
        /*0044*/ 	.byte	0x00, 0xf5, 0x21, 0x00


	//----- nvinfo : EIATTR_SPARSE_MMA_MASK
	.align		4
.L_33:
        /*0048*/ 	.byte	0x03, 0x50
        /*004a*/ 	.short	0x0000


	//----- nvinfo : EIATTR_MAXREG_COUNT
	.align		4
        /*004c*/ 	.byte	0x03, 0x1b
        /*004e*/ 	.short	0x00ff


	//----- nvinfo : EIATTR_MERCURY_ISA_VERSION
	.align		4
        /*0050*/ 	.byte	0x03, 0x5f
        /*0052*/ 	.short	0x0101


	//----- nvinfo : EIATTR_VRC_CTA_INIT_COUNT
	.align		4
        /*0054*/ 	.byte	0x02, 0x4a
	.zero		1
	.zero		1


	//----- nvinfo : EIATTR_EXIT_INSTR_OFFSETS
	.align		4
        /*0058*/ 	.byte	0x04, 0x1c
        /*005a*/ 	.short	(.L_35 - .L_34)


	//   ....[0]....
.L_34:
        /*005c*/ 	.word	0x00000070


	//   ....[1]....
        /*0060*/ 	.word	0x000001a0


	//----- nvinfo : EIATTR_CRS_STACK_SIZE
	.align		4
.L_35:
        /*0064*/ 	.byte	0x04, 0x1e
        /*0066*/ 	.short	(.L_37 - .L_36)
.L_36:
        /*0068*/ 	.word	0x00000000


	//----- nvinfo : EIATTR_CBANK_PARAM_SIZE
	.align		4
.L_37:
        /*006c*/ 	.byte	0x03, 0x19
        /*006e*/ 	.short	0x0018


	//----- nvinfo : EIATTR_PARAM_CBANK
	.align		4
        /*0070*/ 	.byte	0x04, 0x0a
        /*0072*/ 	.short	(.L_39 - .L_38)
	.align		4
.L_38:
        /*0074*/ 	.word	index@(.nv.constant0._Z16histogram_kernelPjS_jj)
        /*0078*/ 	.short	0x0380
        /*007a*/ 	.short	0x0018


	//----- nvinfo : EIATTR_SW_WAR
	.align		4
.L_39:
        /*007c*/ 	.byte	0x04, 0x36
        /*007e*/ 	.short	(.L_41 - .L_40)
.L_40:
        /*0080*/ 	.word	0x00000008
.L_41:


//--------------------- .nv.callgraph             --------------------------
	.section	.nv.callgraph,"",@"SHT_CUDA_CALLGRAPH"
	.align	4
	.sectionentsize	8
	.align		4
        /*0000*/ 	.word	0x00000000
	.align		4
        /*0004*/ 	.word	0xffffffff
	.align		4
        /*0008*/ 	.word	0x00000000
	.align		4
        /*000c*/ 	.word	0xfffffffe
	.align		4
        /*0010*/ 	.word	0x00000000
	.align		4
        /*0014*/ 	.word	0xfffffffd
	.align		4
        /*0018*/ 	.word	0x00000000
	.align		4
        /*001c*/ 	.word	0xfffffffc


//--------------------- .text._Z14convert_kernelPjj --------------------------
	.section	.text._Z14convert_kernelPjj,"ax",@progbits
	.align	128
        .global         _Z14convert_kernelPjj
        .type           _Z14convert_kernelPjj,@function
        .size           _Z14convert_kernelPjj,(.L_x_5 - _Z14convert_kernelPjj)
        .other          _Z14convert_kernelPjj,@"STO_CUDA_ENTRY STV_DEFAULT"
_Z14convert_kernelPjj:
.text._Z14convert_kernelPjj:
[----:B------:R-:W-:Y:S01]  /*0000*/  LDC R1, c[0x0][0x37c] ;  /* 0x0000df00ff017b82 */ /* 0x000fe20000000800 */
[----:B------:R-:W0:Y:S07]  /*0010*/  S2R R0, SR_TID.X ;  /* 0x0000000000007919 */ /* 0x000e2e0000002100 */
[----:B------:R-:W0:Y:S01]  /*0020*/  S2UR UR4, SR_CTAID.X ;  /* 0x00000000000479c3 */ /* 0x000e220000002500 */
[----:B------:R-:W1:Y:S07]  /*0030*/  LDCU UR5, c[0x0][0x388] ;  /* 0x00007100ff0577ac */ /* 0x000e6e0008000800 */
[----:B------:R-:W0:Y:S02]  /*0040*/  LDC R5, c[0x0][0x360] ;  /* 0x0000d800ff057b82 */ /* 0x000e240000000800 */
[----:B0-----:R-:W-:-:S05]  /*0050*/  IMAD R5, R5, UR4, R0 ;  /* 0x0000000405057c24 */ /* 0x001fca000f8e0200 */
[----:B-1----:R-:W-:-:S13]  /*0060*/  ISETP.GE.U32.AND P0, PT, R5, UR5, PT ;  /* 0x0000000505007c0c */ /* 0x002fda000bf06070 */
[----:B------:R-:W-:Y:S05]  /*0070*/  @P0 EXIT ;  /* 0x000000000000094d */ /* 0x000fea0003800000 */
[----:B------:R-:W0:Y:S01]  /*0080*/  LDC.64 R2, c[0x0][0x380] ;  /* 0x0000e000ff027b82 */ /* 0x000e220000000a00 */
[----:B------:R-:W1:Y:S01]  /*0090*/  LDCU.64 UR4, c[0x0][0x358] ;  /* 0x00006b00ff0477ac */ /* 0x000e620008000a00 */
[----:B0-----:R-:W-:-:S05]  /*00a0*/  IMAD.WIDE R2, R5, 0x4, R2 ;  /* 0x0000000405027825 */ /* 0x001fca00078e0202 */
[----:B-1----:R-:W2:Y:S02]  /*00b0*/  LDG.E R0, desc[UR4][R2.64] ;  /* 0x0000000402007981 */ /* 0x002ea4000c1e1900 */
[----:B--2---:R-:W-:-:S13]  /*00c0*/  ISETP.GE.U32.AND P0, PT, R0, 0x80, PT ;  /* 0x000000800000780c */ /* 0x004fda0003f06070 */
[----:B------:R-:W-:Y:S05]  /*00d0*/  @!P0 EXIT ;  /* 0x000000000000894d */ /* 0x000fea0003800000 */
[----:B------:R-:W-:-:S05]  /*00e0*/  HFMA2 R5, -RZ, RZ, 0, 7.569789886474609375e-06 ;  /* 0x0000007fff057431 */ /* 0x000fca00000001ff */
[----:B------:R-:W-:Y:S01]  /*00f0*/  STG.E desc[UR4][R2.64], R5 ;  /* 0x0000000502007986 */ /* 0x000fe2000c101904 */
[----:B------:R-:W-:Y:S05]  /*0100*/  EXIT ;  /* 0x000000000000794d */ /* 0x000fea0003800000 */
.L_x_0:
[----:B------:R-:W-:-:S00]  /*0110*/  BRA `(.L_x_0) ;  /* 0xfffffffc00fc7947 */ /* 0x000fc0000383ffff */
[----:B------:R-:W-:-:S00]  /*0120*/  NOP ;  /* 0x0000000000007918 */ /* 0x000fc00000000000 */
        /* <DEDUP_REMOVED lines=13> */
.L_x_5:


//--------------------- .text._Z16histogram_kernelPjS_jj --------------------------
	.section	.text._Z16histogram_kernelPjS_jj,"ax",@progbits
	.align	128
        .global         _Z16histogram_kernelPjS_jj
        .type           _Z16histogram_kernelPjS_jj,@function
        .size           _Z16histogram_kernelPjS_jj,(.L_x_6 - _Z16histogram_kernelPjS_jj)
        .other          _Z16histogram_kernelPjS_jj,@"STO_CUDA_ENTRY STV_DEFAULT"
_Z16histogram_kernelPjS_jj:
.text._Z16histogram_kernelPjS_jj:
        /* <DEDUP_REMOVED lines=9> */
[----:B------:R-:W1:Y:S01]  /*0090*/  LDCU UR4, c[0x0][0x370] ;  /* 0x00006e00ff0477ac */ /* 0x000e620008000800 */
[----:B------:R-:W2:Y:S06]  /*00a0*/  LDCU.64 UR6, c[0x0][0x358] ;  /* 0x00006b00ff0677ac */ /* 0x000eac0008000a00 */
[----:B------:R-:W3:Y:S01]  /*00b0*/  LDC.64 R6, c[0x0][0x388] ;  /* 0x0000e200ff067b82 */ /* 0x000ee20000000a00 */
[----:B------:R-:W4:Y:S01]  /*00c0*/  LDCU.64 UR8, c[0x0][0x390] ;  /* 0x00007200ff0877ac */ /* 0x000f220008000a00 */
[----:B-1----:R-:W-:-:S07]  /*00d0*/  IMAD R9, R9, UR4, RZ ;  /* 0x0000000409097c24 */ /* 0x002fce000f8e02ff */
.L_x_3:
[----:B0-----:R-:W-:-:S06]  /*00e0*/  IMAD.WIDE R2, R0, 0x4, R4 ;  /* 0x0000000400027825 */ /* 0x001fcc00078e0204 */
[----:B--2---:R-:W2:Y:S01]  /*00f0*/  LDG.E R3, desc[UR6][R2.64] ;  /* 0x0000000602037981 */ /* 0x004ea2000c1e1900 */
[----:B------:R-:W-:Y:S01]  /*0100*/  IADD3 R0, PT, PT, R9, R0, RZ ;  /* 0x0000000009007210 */ /* 0x000fe20007ffe0ff */
[----:B------:R-:W-:Y:S03]  /*0110*/  BSSY.RECONVERGENT B0, `(.L_x_1) ;  /* 0x0000007000007945 */ /* 0x000fe60003800200 */
[----:B----4-:R-:W-:Y:S02]  /*0120*/  ISETP.GE.U32.AND P1, PT, R0, UR8, PT ;  /* 0x0000000800007c0c */ /* 0x010fe4000bf26070 */
[----:B--2---:R-:W-:-:S13]  /*0130*/  ISETP.GE.U32.AND P0, PT, R3, UR9, PT ;  /* 0x0000000903007c0c */ /* 0x004fda000bf06070 */
[----:B------:R-:W-:Y:S05]  /*0140*/  @P0 BRA `(.L_x_2) ;  /* 0x00000000000c0947 */ /* 0x000fea0003800000 */
[----:B------:R-:W-:Y:S02]  /*0150*/  HFMA2 R11, -RZ, RZ, 0, 5.9604644775390625e-08 ;  /* 0x00000001ff0b7431 */ /* 0x000fe400000001ff */
[----:B---3--:R-:W-:-:S05]  /*0160*/  IMAD.WIDE.U32 R2, R3, 0x4, R6 ;  /* 0x0000000403027825 */ /* 0x008fca00078e0006 */
[----:B------:R0:W-:Y:S02]  /*0170*/  REDG.E.ADD.STRONG.GPU desc[UR6][R2.64], R11 ;  /* 0x0000000b0200798e */ /* 0x0001e4000c12e106 */
.L_x_2:
[----:B------:R-:W-:Y:S05]  /*0180*/  BSYNC.RECONVERGENT B0 ;  /* 0x0000000000007941 */ /* 0x000fea0003800200 */
.L_x_1:
[----:B------:R-:W-:Y:S05]  /*0190*/  @!P1 BRA `(.L_x_3) ;  /* 0xfffffffc00d09947 */ /* 0x000fea000383ffff */
[----:B------:R-:W-:Y:S05]  /*01a0*/  EXIT ;  /* 0x000000000000794d */ /* 0x000fea0003800000 */
.L_x_4:
        /* <DEDUP_REMOVED lines=13> */
.L_x_6:


//--------------------- .nv.shared.reserved.0     --------------------------
	.section	.nv.shared.reserved.0,"aw",@nobits
	.weak		__nv_reservedSMEM_offset_0_alias
	.size		__nv_reservedSMEM_offset_0_alias, 0, 64
	.other		__nv_reservedSMEM_offset_0_alias,@"STO_CUDA_RESERVED_SHARED STV_DEFAULT"
__nv_reservedSMEM_offset_0_alias:
	.zero		0
	.zero		64


//--------------------- .nv.constant0._Z14convert_kernelPjj --------------------------
	.section	.nv.constant0._Z14convert_kernelPjj,"a",@progbits
	.sectionflags	@""
	.align	4
.nv.constant0._Z14convert_kernelPjj:
	.zero		908


//--------------------- .nv.constant0._Z16histogram_kernelPjS_jj --------------------------
	.section	.nv.constant0._Z16histogram_kernelPjS_jj,"a",@progbits
	.sectionflags	@""
	.align	4
.nv.constant0._Z16histogram_kernelPjS_jj:
	.zero		920


//--------------------- SYMBOLS --------------------------

	.type		.nv.reservedSmem.offset0,@object
	.size		.nv.reservedSmem.offset0,0x4
